	.headerflags	@"EF_CUDA_TEXMODE_UNIFIED EF_CUDA_64BIT_ADDRESS EF_CUDA_ACCELERATORS EF_CUDA_SM90 EF_CUDA_VIRTUAL_SM(EF_CUDA_SM90)"
	.elftype	@"ET_EXEC"


//--------------------- .nv.info                  --------------------------
	.section	.nv.info,"",@"SHT_CUDA_INFO"
	.align	4


	//----- nvinfo : EIATTR_REGCOUNT
	.align		4
        /*0000*/ 	.byte	0x04, 0x2f
        /*0002*/ 	.short	(.L_3 - .L_2)
	.align		4
.L_2:
        /*0004*/ 	.word	index@(triton_poi_fused__native_batch_norm_legit_no_training_relu_threshold_backward_20)
        /*0008*/ 	.word	0x00000028


	//----- nvinfo : EIATTR_MIN_STACK_SIZE
	.align		4
.L_3:
        /*000c*/ 	.byte	0x04, 0x12
        /*000e*/ 	.short	(.L_5 - .L_4)
	.align		4
.L_4:
        /*0010*/ 	.word	index@(triton_poi_fused__native_batch_norm_legit_no_training_relu_threshold_backward_20)
        /*0014*/ 	.word	0x00000000


	//----- nvinfo : EIATTR_FRAME_SIZE
	.align		4
.L_5:
        /*0018*/ 	.byte	0x04, 0x11
        /*001a*/ 	.short	(.L_7 - .L_6)
	.align		4
.L_6:
        /*001c*/ 	.word	index@(triton_poi_fused__native_batch_norm_legit_no_training_relu_threshold_backward_20)
        /*0020*/ 	.word	0x00000000


	//----- nvinfo : EIATTR_MIN_STACK_SIZE
	.align		4
.L_7:
        /*0024*/ 	.byte	0x04, 0x12
        /*0026*/ 	.short	(.L_9 - .L_8)
	.align		4
.L_8:
        /*0028*/ 	.word	index@(triton_poi_fused__native_batch_norm_legit_no_training_relu_threshold_backward_20)
        /*002c*/ 	.word	0x00000000
.L_9:


//--------------------- .nv.info.triton_poi_fused__native_batch_norm_legit_no_training_relu_threshold_backward_20 --------------------------
	.section	.nv.info.triton_poi_fused__native_batch_norm_legit_no_training_relu_threshold_backward_20,"",@"SHT_CUDA_INFO"
	.sectionflags	@""
	.align	4


	//----- nvinfo : EIATTR_CUDA_API_VERSION
	.align		4
        /*0000*/ 	.byte	0x04, 0x37
        /*0002*/ 	.short	(.L_11 - .L_10)
.L_10:
        /*0004*/ 	.word	0x0000007c


	//----- nvinfo : EIATTR_KPARAM_INFO
	.align		4
.L_11:
        /*0008*/ 	.byte	0x04, 0x17
        /*000a*/ 	.short	(.L_13 - .L_12)
.L_12:
        /*000c*/ 	.word	0x00000000
        /*0010*/ 	.short	0x0008
        /*0012*/ 	.short	0x003c
        /*0014*/ 	.byte	0x00, 0xf0, 0x11, 0x00


	//----- nvinfo : EIATTR_KPARAM_INFO
	.align		4
.L_13:
        /*0018*/ 	.byte	0x04, 0x17
        /*001a*/ 	.short	(.L_15 - .L_14)
.L_14:
        /*001c*/ 	.word	0x00000000
        /*0020*/ 	.short	0x0007
        /*0022*/ 	.short	0x0038
        /*0024*/ 	.byte	0x00, 0xf0, 0x11, 0x00


	//----- nvinfo : EIATTR_KPARAM_INFO
	.align		4
.L_15:
        /*0028*/ 	.byte	0x04, 0x17
        /*002a*/ 	.short	(.L_17 - .L_16)
.L_16:
        /*002c*/ 	.word	0x00000000
        /*0030*/ 	.short	0x0006
        /*0032*/ 	.short	0x0030
        /*0034*/ 	.byte	0x00, 0xf4, 0x21, 0x00


	//----- nvinfo : EIATTR_KPARAM_INFO
	.align		4
.L_17:
        /*0038*/ 	.byte	0x04, 0x17
        /*003a*/ 	.short	(.L_19 - .L_18)
.L_18:
        /*003c*/ 	.word	0x00000000
        /*0040*/ 	.short	0x0005
        /*0042*/ 	.short	0x0028
        /*0044*/ 	.byte	0x00, 0xf4, 0x21, 0x00


	//----- nvinfo : EIATTR_KPARAM_INFO
	.align		4
.L_19:
        /*0048*/ 	.byte	0x04, 0x17
        /*004a*/ 	.short	(.L_21 - .L_20)
.L_20:
        /*004c*/ 	.word	0x00000000
        /*0050*/ 	.short	0x0004
        /*0052*/ 	.short	0x0020
        /*0054*/ 	.byte	0x00, 0xf4, 0x21, 0x00


	//----- nvinfo : EIATTR_KPARAM_INFO
	.align		4
.L_21:
        /*0058*/ 	.byte	0x04, 0x17
        /*005a*/ 	.short	(.L_23 - .L_22)
.L_22:
        /*005c*/ 	.word	0x00000000
        /*0060*/ 	.short	0x0003
        /*0062*/ 	.short	0x0018
        /*0064*/ 	.byte	0x00, 0xf4, 0x21, 0x00


	//----- nvinfo : EIATTR_KPARAM_INFO
	.align		4
.L_23:
        /*0068*/ 	.byte	0x04, 0x17
        /*006a*/ 	.short	(.L_25 - .L_24)
.L_24:
        /*006c*/ 	.word	0x00000000
        /*0070*/ 	.short	0x0002
        /*0072*/ 	.short	0x0010
        /*0074*/ 	.byte	0x00, 0xf4, 0x21, 0x00


	//----- nvinfo : EIATTR_KPARAM_INFO
	.align		4
.L_25:
        /*0078*/ 	.byte	0x04, 0x17
        /*007a*/ 	.short	(.L_27 - .L_26)
.L_26:
        /*007c*/ 	.word	0x00000000
        /*0080*/ 	.short	0x0001
        /*0082*/ 	.short	0x0008
        /*0084*/ 	.byte	0x00, 0xf4, 0x21, 0x00


	//----- nvinfo : EIATTR_KPARAM_INFO
	.align		4
.L_27:
        /*0088*/ 	.byte	0x04, 0x17
        /*008a*/ 	.short	(.L_29 - .L_28)
.L_28:
        /*008c*/ 	.word	0x00000000
        /*0090*/ 	.short	0x0000
        /*0092*/ 	.short	0x0000
        /*0094*/ 	.byte	0x00, 0xf4, 0x21, 0x00


	//----- nvinfo : EIATTR_SPARSE_MMA_MASK
	.align		4
.L_29:
        /*0098*/ 	.byte	0x03, 0x50
        /*009a*/ 	.short	0x0000


	//----- nvinfo : EIATTR_MAXREG_COUNT
	.align		4
        /*009c*/ 	.byte	0x03, 0x1b
        /*009e*/ 	.short	0x00ff


	//----- nvinfo : EIATTR_EXIT_INSTR_OFFSETS
	.align		4
        /*00a0*/ 	.byte	0x04, 0x1c
        /*00a2*/ 	.short	(.L_31 - .L_30)


	//   ....[0]....
.L_30:
        /*00a4*/ 	.word	0x00001100


	//   ....[1]....
        /*00a8*/ 	.word	0x00001120


	//----- nvinfo : EIATTR_REQNTID
	.align		4
.L_31:
        /*00ac*/ 	.byte	0x04, 0x10
        /*00ae*/ 	.short	(.L_33 - .L_32)
.L_32:
        /*00b0*/ 	.word	0x00000080
        /*00b4*/ 	.word	0x00000001
        /*00b8*/ 	.word	0x00000001


	//----- nvinfo : EIATTR_CBANK_PARAM_SIZE
	.align		4
.L_33:
        /*00bc*/ 	.byte	0x03, 0x19
        /*00be*/ 	.short	0x0040


	//----- nvinfo : EIATTR_PARAM_CBANK
	.align		4
        /*00c0*/ 	.byte	0x04, 0x0a
        /*00c2*/ 	.short	(.L_35 - .L_34)
	.align		4
.L_34:
        /*00c4*/ 	.word	index@(.nv.constant0.triton_poi_fused__native_batch_norm_legit_no_training_relu_threshold_backward_20)
        /*00c8*/ 	.short	0x0210
        /*00ca*/ 	.short	0x0040


	//----- nvinfo : EIATTR_SW_WAR
	.align		4
.L_35:
        /*00cc*/ 	.byte	0x04, 0x36
        /*00ce*/ 	.short	(.L_37 - .L_36)
.L_36:
        /*00d0*/ 	.word	0x00000008
.L_37:


//--------------------- .nv.callgraph             --------------------------
	.section	.nv.callgraph,"",@"SHT_CUDA_CALLGRAPH"
	.align	4
	.sectionentsize	8
	.align		4
        /*0000*/ 	.word	0x00000000
	.align		4
        /*0004*/ 	.word	0xffffffff
	.align		4
        /*0008*/ 	.word	0x00000000
	.align		4
        /*000c*/ 	.word	0xfffffffe
	.align		4
        /*0010*/ 	.word	0x00000000
	.align		4
        /*0014*/ 	.word	0xfffffffd
	.align		4
        /*0018*/ 	.word	0x00000000
	.align		4
        /*001c*/ 	.word	0xfffffffc


//--------------------- .nv.constant4             --------------------------
	.section	.nv.constant4,"a",@progbits
	.align	8
	.align		8
.nv.constant4:
        /*0000*/ 	.dword	_$_str
	.align		8
        /*0008*/ 	.dword	_$_str_$_2


//--------------------- .text.triton_poi_fused__native_batch_norm_legit_no_training_relu_threshold_backward_20 --------------------------
	.section	.text.triton_poi_fused__native_batch_norm_legit_no_training_relu_threshold_backward_20,"ax",@progbits
	.sectionflags	@"SHF_BARRIERS=1"
	.align	128
        .global         triton_poi_fused__native_batch_norm_legit_no_training_relu_threshold_backward_20
        .type           triton_poi_fused__native_batch_norm_legit_no_training_relu_threshold_backward_20,@function
        .size           triton_poi_fused__native_batch_norm_legit_no_training_relu_threshold_backward_20,(.L_x_1 - triton_poi_fused__native_batch_norm_legit_no_training_relu_threshold_backward_20)
        .other          triton_poi_fused__native_batch_norm_legit_no_training_relu_threshold_backward_20,@"STO_CUDA_ENTRY STV_DEFAULT"
triton_poi_fused__native_batch_norm_legit_no_training_relu_threshold_backward_20:
.text.triton_poi_fused__native_batch_norm_legit_no_training_relu_threshold_backward_20:
[----:B------:R-:W0:Y:S01]  /*0000*/  LDC R1, c[0x0][0x28] ;  /* 0x00000a00ff017b82 */ /* 0x000e220000000800 */
[----:B------:R-:W1:Y:S07]  /*0010*/  S2R R12, SR_CTAID.Y ;  /* 0x00000000000c7919 */ /* 0x000e6e0000002600 */
[----:B------:R-:W2:Y:S01]  /*0020*/  LDC.64 R20, c[0x0][0x218] ;  /* 0x00008600ff147b82 */ /* 0x000ea20000000a00 */
[----:B------:R-:W-:Y:S01]  /*0030*/  ULDC.64 UR6, c[0x0][0x208] ;  /* 0x0000820000067ab9 */ /* 0x000fe20000000a00 */
[----:B------:R-:W3:Y:S01]  /*0040*/  S2R R0, SR_TID.X ;  /* 0x0000000000007919 */ /* 0x000ee20000002100 */
[----:B------:R-:W4:Y:S05]  /*0050*/  S2R R24, SR_CTAID.X ;  /* 0x0000000000187919 */ /* 0x000f2a0000002500 */
[----:B------:R-:W5:Y:S08]  /*0060*/  LDC.64 R28, c[0x0][0x210] ;  /* 0x00008400ff1c7b82 */ /* 0x000f700000000a00 */
[----:B------:R-:W2:Y:S01]  /*0070*/  LDC.64 R34, c[0x0][0x220] ;  /* 0x00008800ff227b82 */ /* 0x000ea20000000a00 */
[----:B-1----:R-:W-:-:S02]  /*0080*/  IMAD.SHL.U32 R25, R12, 0x20, RZ ;  /* 0x000000200c197824 */ /* 0x002fc400078e00ff */
[----:B---3--:R-:W-:Y:S01]  /*0090*/  IMAD.SHL.U32 R16, R0, 0x8, RZ ;  /* 0x0000000800107824 */ /* 0x008fe200078e00ff */
[----:B------:R-:W-:Y:S02]  /*00a0*/  SHF.R.U32.HI R2, RZ, 0x2, R0 ;  /* 0x00000002ff027819 */ /* 0x000fe40000011600 */
[----:B------:R-:W-:Y:S01]  /*00b0*/  SHF.R.S32.HI R17, RZ, 0x1a, R12 ;  /* 0x0000001aff117819 */ /* 0x000fe2000001140c */
[----:B----4-:R-:W-:Y:S01]  /*00c0*/  IMAD.SHL.U32 R24, R24, 0x20, RZ ;  /* 0x0000002018187824 */ /* 0x010fe200078e00ff */
[----:B------:R-:W-:-:S04]  /*00d0*/  LOP3.LUT R16, R25, 0x18, R16, 0xf8, !PT ;  /* 0x0000001819107812 */ /* 0x000fc800078ef810 */
[----:B------:R-:W-:-:S04]  /*00e0*/  SHF.R.S32.HI R3, RZ, 0x1f, R16 ;  /* 0x0000001fff037819 */ /* 0x000fc80000011410 */
[----:B------:R-:W-:Y:S02]  /*00f0*/  LEA.HI R4, R3, R16, RZ, 0x9 ;  /* 0x0000001003047211 */ /* 0x000fe400078f48ff */
[----:B------:R-:W-:Y:S02]  /*0100*/  SGXT.U32 R3, R2, 0x5 ;  /* 0x000000050203781a */ /* 0x000fe40000000000 */
[C---:B------:R-:W-:Y:S01]  /*0110*/  LOP3.LUT R5, R4.reuse, 0xfffffe00, RZ, 0xc0, !PT ;  /* 0xfffffe0004057812 */ /* 0x040fe200078ec0ff */
[----:B------:R-:W-:Y:S01]  /*0120*/  IMAD.SHL.U32 R6, R4, 0x80, RZ ;  /* 0x0000008004067824 */ /* 0x000fe200078e00ff */
[----:B------:R-:W-:Y:S02]  /*0130*/  SGXT R17, R17, 0x1 ;  /* 0x000000011111781a */ /* 0x000fe40000000200 */
[----:B------:R-:W-:Y:S01]  /*0140*/  LOP3.LUT R2, R24, R3, RZ, 0xfc, !PT ;  /* 0x0000000318027212 */ /* 0x000fe200078efcff */
[C---:B------:R-:W-:Y:S01]  /*0150*/  IMAD.IADD R32, R16.reuse, 0x1, -R5 ;  /* 0x0000000110207824 */ /* 0x040fe200078e0a05 */
[----:B------:R-:W-:-:S02]  /*0160*/  LOP3.LUT R16, R16, 0x4, RZ, 0xfc, !PT ;  /* 0x0000000410107812 */ /* 0x000fc400078efcff */
[----:B------:R-:W-:Y:S02]  /*0170*/  CS2R R4, SRZ ;  /* 0x0000000000047805 */ /* 0x000fe4000001ff00 */
[----:B------:R-:W-:Y:S02]  /*0180*/  LOP3.LUT R13, R6, 0xffff0000, RZ, 0xc0, !PT ;  /* 0xffff0000060d7812 */ /* 0x000fe400078ec0ff */
[----:B------:R-:W-:Y:S02]  /*0190*/  CS2R R6, SRZ ;  /* 0x0000000000067805 */ /* 0x000fe4000001ff00 */
[----:B------:R-:W-:Y:S01]  /*01a0*/  LEA.HI R17, R17, R16, RZ, 0x9 ;  /* 0x0000001011117211 */ /* 0x000fe200078f48ff */
[----:B--2---:R-:W-:Y:S01]  /*01b0*/  IMAD.WIDE R8, R32, 0x4, R20 ;  /* 0x0000000420087825 */ /* 0x004fe200078e0214 */
[----:B------:R-:W-:-:S03]  /*01c0*/  ISETP.GE.AND P0, PT, R2, 0x80, PT ;  /* 0x000000800200780c */ /* 0x000fc60003f06270 */
[----:B------:R-:W-:Y:S01]  /*01d0*/  IMAD R13, R2, 0x200, R13 ;  /* 0x00000200020d7824 */ /* 0x000fe200078e020d */
[----:B------:R-:W-:Y:S01]  /*01e0*/  LOP3.LUT R17, R17, 0xfffffe00, RZ, 0xc0, !PT ;  /* 0xfffffe0011117812 */ /* 0x000fe200078ec0ff */
[----:B------:R-:W2:Y:S02]  /*01f0*/  LDG.E.EL.128 R8, desc[UR6][R8.64] ;  /* 0x0000000608087981 */ /* 0x000ea4000c2e1d00 */
[----:B------:R-:W-:Y:S02]  /*0200*/  IMAD.IADD R2, R32, 0x1, R13 ;  /* 0x0000000120027824 */ /* 0x000fe400078e020d */
[----:B------:R-:W-:Y:S02]  /*0210*/  IMAD.IADD R26, R16, 0x1, -R17 ;  /* 0x00000001101a7824 */ /* 0x000fe400078e0a11 */
[----:B-----5:R-:W-:-:S04]  /*0220*/  IMAD.WIDE R14, R2, 0x4, R28 ;  /* 0x00000004020e7825 */ /* 0x020fc800078e021c */
[----:B0-----:R-:W-:Y:S01]  /*0230*/  IMAD.WIDE R16, R32, 0x4, R34 ;  /* 0x0000000420107825 */ /* 0x001fe200078e0222 */
[----:B------:R0:W2:Y:S05]  /*0240*/  @!P0 LDG.E.EL.128 R4, desc[UR6][R14.64] ;  /* 0x000000060e048981 */ /* 0x0000aa000c2e1d00 */
[----:B------:R-:W3:Y:S01]  /*0250*/  LDG.E.EL.128 R16, desc[UR6][R16.64] ;  /* 0x0000000610107981 */ /* 0x000ee2000c2e1d00 */
[C---:B------:R-:W-:Y:S02]  /*0260*/  IMAD.IADD R13, R26.reuse, 0x1, R13 ;  /* 0x000000011a0d7824 */ /* 0x040fe400078e020d */
[----:B------:R-:W-:Y:S01]  /*0270*/  IMAD.WIDE R20, R26, 0x4, R20 ;  /* 0x000000041a147825 */ /* 0x000fe200078e0214 */
[----:B0-----:R-:W-:-:S03]  /*0280*/  CS2R R14, SRZ ;  /* 0x00000000000e7805 */ /* 0x001fc6000001ff00 */
[----:B------:R-:W-:Y:S01]  /*0290*/  IMAD.WIDE R28, R13, 0x4, R28 ;  /* 0x000000040d1c7825 */ /* 0x000fe200078e021c */
[----:B------:R-:W-:Y:S01]  /*02a0*/  CS2R R12, SRZ ;  /* 0x00000000000c7805 */ /* 0x000fe2000001ff00 */
[----:B------:R-:W4:Y:S05]  /*02b0*/  LDG.E.EL.128 R20, desc[UR6][R20.64] ;  /* 0x0000000614147981 */ /* 0x000f2a000c2e1d00 */
[----:B------:R-:W4:Y:S01]  /*02c0*/  @!P0 LDG.E.EL.128 R12, desc[UR6][R28.64] ;  /* 0x000000061c0c8981 */ /* 0x000f22000c2e1d00 */
[----:B------:R-:W-:Y:S02]  /*02d0*/  IMAD.MOV.U32 R27, RZ, RZ, 0x3e800000 ;  /* 0x3e800000ff1b7424 */ /* 0x000fe400078e00ff */
[----:B--2---:R-:W-:Y:S01]  /*02e0*/  FADD R5, -R9, R5 ;  /* 0x0000000509057221 */ /* 0x004fe20000000100 */
[----:B---3--:R-:W-:-:S06]  /*02f0*/  FADD R9, R16, 9.9999997473787516356e-06 ;  /* 0x3727c5ac10097421 */ /* 0x008fcc0000000000 */
[----:B------:R-:W0:Y:S01]  /*0300*/  MUFU.SQRT R9, R9 ;  /* 0x0000000900097308 */ /* 0x000e220000002000 */
[----:B------:R-:W-:Y:S01]  /*0310*/  FADD R18, R18, 9.9999997473787516356e-06 ;  /* 0x3727c5ac12127421 */ /* 0x000fe20000000000 */
[----:B------:R-:W-:Y:S01]  /*0320*/  FADD R19, R19, 9.9999997473787516356e-06 ;  /* 0x3727c5ac13137421 */ /* 0x000fe20000000000 */
[----:B------:R-:W-:Y:S01]  /*0330*/  FADD R7, -R11, R7 ;  /* 0x000000070b077221 */ /* 0x000fe20000000100 */
[----:B------:R-:W-:-:S04]  /*0340*/  FADD R4, -R8, R4 ;  /* 0x0000000408047221 */ /* 0x000fc80000000100 */
[----:B------:R-:W1:Y:S01]  /*0350*/  MUFU.SQRT R11, R18 ;  /* 0x00000012000b7308 */ /* 0x000e620000002000 */
[----:B0-----:R-:W-:-:S07]  /*0360*/  FSETP.GT.AND P6, PT, R9, 8.50705917302346158658e+37, PT ;  /* 0x7e8000000900780b */ /* 0x001fce0003fc4000 */
[----:B------:R0:W2:Y:S01]  /*0370*/  MUFU.SQRT R8, R19 ;  /* 0x0000001300087308 */ /* 0x0000a20000002000 */
[----:B------:R-:W-:Y:S01]  /*0380*/  FSETP.GEU.AND P1, PT, R9, 1.175494350822287508e-38, PT ;  /* 0x008000000900780b */ /* 0x000fe20003f2e000 */
[----:B----4-:R-:W-:Y:S01]  /*0390*/  FADD R28, -R23, R15 ;  /* 0x0000000f171c7221 */ /* 0x010fe20000000100 */
[----:B------:R-:W-:Y:S01]  /*03a0*/  FSEL R15, R27, 1, P6 ;  /* 0x3f8000001b0f7808 */ /* 0x000fe20003000000 */
[----:B------:R-:W-:Y:S01]  /*03b0*/  FADD R6, -R10, R6 ;  /* 0x000000060a067221 */ /* 0x000fe20000000100 */
[----:B-1----:R-:W-:Y:S01]  /*03c0*/  FSETP.GT.AND P4, PT, R11, 8.50705917302346158658e+37, PT ;  /* 0x7e8000000b00780b */ /* 0x002fe20003f84000 */
[----:B------:R-:W-:Y:S01]  /*03d0*/  FADD R10, R17, 9.9999997473787516356e-06 ;  /* 0x3727c5ac110a7421 */ /* 0x000fe20000000000 */
[----:B------:R-:W-:Y:S01]  /*03e0*/  FSETP.GEU.AND P5, PT, R11, 1.175494350822287508e-38, PT ;  /* 0x008000000b00780b */ /* 0x000fe20003fae000 */
[----:B------:R-:W-:Y:S01]  /*03f0*/  FADD R30, -R21, R13 ;  /* 0x0000000d151e7221 */ /* 0x000fe20000000100 */
[----:B------:R-:W-:Y:S01]  /*0400*/  FADD R31, -R20, R12 ;  /* 0x0000000c141f7221 */ /* 0x000fe20000000100 */
[----:B------:R-:W-:Y:S01]  /*0410*/  @P6 FMUL R9, R9, 0.25 ;  /* 0x3e80000009096820 */ /* 0x000fe20000400000 */
[----:B0-----:R-:W0:Y:S01]  /*0420*/  LDC.64 R18, c[0x0][0x228] ;  /* 0x00008a00ff127b82 */ /* 0x001e220000000a00 */
[----:B--2---:R-:W-:-:S02]  /*0430*/  FSETP.GT.AND P6, PT, R8, 8.50705917302346158658e+37, PT ;  /* 0x7e8000000800780b */ /* 0x004fc40003fc4000 */
[----:B------:R-:W-:Y:S01]  /*0440*/  @!P1 FMUL R9, R9, 16777216 ;  /* 0x4b80000009099820 */ /* 0x000fe20000400000 */
[----:B------:R-:W-:Y:S01]  /*0450*/  @!P1 FMUL R15, R15, 16777216 ;  /* 0x4b8000000f0f9820 */ /* 0x000fe20000400000 */
[----:B------:R-:W-:Y:S01]  /*0460*/  FSETP.GEU.AND P1, PT, R8, 1.175494350822287508e-38, PT ;  /* 0x008000000800780b */ /* 0x000fe20003f2e000 */
[----:B------:R-:W1:Y:S01]  /*0470*/  MUFU.SQRT R10, R10 ;  /* 0x0000000a000a7308 */ /* 0x000e620000002000 */
[----:B------:R-:W-:-:S04]  /*0480*/  @P4 FMUL R11, R11, 0.25 ;  /* 0x3e8000000b0b4820 */ /* 0x000fc80000400000 */
[----:B------:R-:W-:-:S03]  /*0490*/  @!P5 FMUL R11, R11, 16777216 ;  /* 0x4b8000000b0bd820 */ /* 0x000fc60000400000 */
[----:B------:R-:W-:-:S04]  /*04a0*/  @P6 FMUL R8, R8, 0.25 ;  /* 0x3e80000008086820 */ /* 0x000fc80000400000 */
[----:B------:R-:W-:Y:S01]  /*04b0*/  @!P1 FMUL R8, R8, 16777216 ;  /* 0x4b80000008089820 */ /* 0x000fe20000400000 */
[----:B------:R-:W2:Y:S01]  /*04c0*/  MUFU.RCP R11, R11 ;  /* 0x0000000b000b7308 */ /* 0x000ea20000001000 */
[C---:B-1----:R-:W-:Y:S02]  /*04d0*/  FSETP.GT.AND P2, PT, R10.reuse, 8.50705917302346158658e+37, PT ;  /* 0x7e8000000a00780b */ /* 0x042fe40003f44000 */
[----:B------:R-:W-:-:S05]  /*04e0*/  FSETP.GEU.AND P3, PT, R10, 1.175494350822287508e-38, PT ;  /* 0x008000000a00780b */ /* 0x000fca0003f6e000 */
[----:B------:R-:W1:Y:S01]  /*04f0*/  MUFU.RCP R8, R8 ;  /* 0x0000000800087308 */ /* 0x000e620000001000 */
[C---:B------:R-:W-:Y:S02]  /*0500*/  FSEL R12, R27.reuse, 1, P4 ;  /* 0x3f8000001b0c7808 */ /* 0x040fe40002000000 */
[----:B------:R-:W-:-:S03]  /*0510*/  FSEL R13, R27, 1, P6 ;  /* 0x3f8000001b0d7808 */ /* 0x000fc60003000000 */
[----:B------:R-:W-:Y:S02]  /*0520*/  @!P5 FMUL R12, R12, 16777216 ;  /* 0x4b8000000c0cd820 */ /* 0x000fe40000400000 */
[----:B------:R-:W-:Y:S01]  /*0530*/  @!P1 FMUL R13, R13, 16777216 ;  /* 0x4b8000000d0d9820 */ /* 0x000fe20000400000 */
[----:B------:R-:W-:Y:S01]  /*0540*/  @P2 FMUL R10, R10, 0.25 ;  /* 0x3e8000000a0a2820 */ /* 0x000fe20000400000 */
[----:B--2---:R-:W-:Y:S02]  /*0550*/  FMUL R11, R11, R12 ;  /* 0x0000000c0b0b7220 */ /* 0x004fe40000400000 */
[----:B-1----:R-:W-:Y:S02]  /*0560*/  FMUL R8, R8, R13 ;  /* 0x0000000d08087220 */ /* 0x002fe40000400000 */
[----:B------:R-:W1:Y:S01]  /*0570*/  LDC.64 R12, c[0x0][0x230] ;  /* 0x00008c00ff0c7b82 */ /* 0x000e620000000a00 */
[----:B------:R-:W-:Y:S01]  /*0580*/  @!P3 FMUL R10, R10, 16777216 ;  /* 0x4b8000000a0ab820 */ /* 0x000fe20000400000 */
[----:B------:R2:W3:Y:S08]  /*0590*/  MUFU.RCP R16, R9 ;  /* 0x0000000900107308 */ /* 0x0004f00000001000 */
[----:B------:R-:W4:Y:S01]  /*05a0*/  MUFU.RCP R10, R10 ;  /* 0x0000000a000a7308 */ /* 0x000f220000001000 */
[----:B--2---:R-:W-:Y:S01]  /*05b0*/  FSEL R9, R27, 1, P2 ;  /* 0x3f8000001b097808 */ /* 0x004fe20001000000 */
[----:B------:R-:W-:-:S04]  /*05c0*/  FADD R29, -R22, R14 ;  /* 0x0000000e161d7221 */ /* 0x000fc80000000100 */
[----:B------:R-:W-:Y:S01]  /*05d0*/  @!P3 FMUL R9, R9, 16777216 ;  /* 0x4b8000000909b820 */ /* 0x000fe20000400000 */
[----:B------:R-:W-:Y:S01]  /*05e0*/  FMUL R14, R8, R7 ;  /* 0x00000007080e7220 */ /* 0x000fe20000400000 */
[----:B---3--:R-:W-:Y:S01]  /*05f0*/  FMUL R33, R16, R15 ;  /* 0x0000000f10217220 */ /* 0x008fe20000400000 */
[----:B0-----:R-:W-:-:S04]  /*0600*/  IMAD.WIDE R36, R32, 0x4, R18 ;  /* 0x0000000420247825 */ /* 0x001fc800078e0212 */
[----:B----4-:R-:W-:Y:S01]  /*0610*/  FMUL R10, R10, R9 ;  /* 0x000000090a0a7220 */ /* 0x010fe20000400000 */
[----:B-1----:R-:W-:-:S04]  /*0620*/  IMAD.WIDE R8, R32, 0x4, R12 ;  /* 0x0000000420087825 */ /* 0x002fc800078e020c */
[----:B------:R-:W-:Y:S01]  /*0630*/  FMUL R33, R33, R4 ;  /* 0x0000000421217220 */ /* 0x000fe20000400000 */
[----:B------:R-:W-:Y:S01]  /*0640*/  FMUL R17, R11, R6 ;  /* 0x000000060b117220 */ /* 0x000fe20000400000 */
[----:B------:R-:W-:Y:S02]  /*0650*/  FMUL R16, R10, R5 ;  /* 0x000000050a107220 */ /* 0x000fe40000400000 */
[----:B------:R-:W2:Y:S04]  /*0660*/  LDG.E.EL.128 R4, desc[UR6][R36.64] ;  /* 0x0000000624047981 */ /* 0x000ea8000c2e1d00 */
[----:B------:R-:W2:Y:S01]  /*0670*/  LDG.E.EL.128 R8, desc[UR6][R8.64] ;  /* 0x0000000608087981 */ /* 0x000ea2000c2e1d00 */
[----:B------:R-:W-:-:S04]  /*0680*/  IMAD.WIDE R34, R26, 0x4, R34 ;  /* 0x000000041a227825 */ /* 0x000fc800078e0222 */
[----:B------:R-:W-:-:S04]  /*0690*/  IMAD.WIDE R20, R26, 0x4, R12 ;  /* 0x000000041a147825 */ /* 0x000fc800078e020c */
[----:B------:R-:W-:Y:S02]  /*06a0*/  IMAD.WIDE R18, R26, 0x4, R18 ;  /* 0x000000041a127825 */ /* 0x000fe400078e0212 */
[----:B------:R-:W3:Y:S01]  /*06b0*/  LDG.E.EL.128 R20, desc[UR6][R20.64] ;  /* 0x0000000614147981 */ /* 0x000ee2000c2e1d00 */
[----:B------:R-:W0:Y:S01]  /*06c0*/  S2UR UR5, SR_CgaCtaId ;  /* 0x00000000000579c3 */ /* 0x000e220000008800 */
[----:B------:R-:W-:Y:S01]  /*06d0*/  UMOV UR4, 0x400 ;  /* 0x0000040000047882 */ /* 0x000fe20000000000 */
[----:B--2---:R-:W-:Y:S02]  /*06e0*/  FFMA R7, R7, R14, R11 ;  /* 0x0000000e07077223 */ /* 0x004fe4000000000b */
[----:B------:R-:W2:Y:S01]  /*06f0*/  LDG.E.EL.128 R12, desc[UR6][R34.64] ;  /* 0x00000006220c7981 */ /* 0x000ea2000c2e1d00 */
[----:B------:R-:W-:Y:S01]  /*0700*/  FFMA R6, R6, R17, R10 ;  /* 0x0000001106067223 */ /* 0x000fe2000000000a */
[----:B------:R-:W-:Y:S02]  /*0710*/  FFMA R5, R5, R16, R9 ;  /* 0x0000001005057223 */ /* 0x000fe40000000009 */
[----:B------:R-:W3:Y:S01]  /*0720*/  LDG.E.EL.128 R16, desc[UR6][R18.64] ;  /* 0x0000000612107981 */ /* 0x000ee2000c2e1d00 */
[----:B------:R-:W-:Y:S01]  /*0730*/  FFMA R33, R4, R33, R8 ;  /* 0x0000002104217223 */ /* 0x000fe20000000008 */
[----:B------:R-:W-:Y:S01]  /*0740*/  IMAD.SHL.U32 R4, R0, 0x100, RZ ;  /* 0x0000010000047824 */ /* 0x000fe200078e00ff */
[----:B0-----:R-:W-:-:S04]  /*0750*/  UPRMT UR4, UR5, 0x654, UR4 ;  /* 0x0000065405047896 */ /* 0x001fc80008000004 */
[----:B------:R-:W-:-:S04]  /*0760*/  LOP3.LUT R4, R4, 0x300, RZ, 0xc0, !PT ;  /* 0x0000030004047812 */ /* 0x000fc800078ec0ff */
[C---:B------:R-:W-:Y:S02]  /*0770*/  LOP3.LUT R8, R4.reuse, R3, RZ, 0xfc, !PT ;  /* 0x0000000304087212 */ /* 0x040fe400078efcff */
[----:B------:R-:W-:Y:S02]  /*0780*/  LEA.HI R3, R4, UR4, RZ, 0x1d ;  /* 0x0000000404037c11 */ /* 0x000fe4000f8fe8ff */
[----:B------:R-:W-:-:S03]  /*0790*/  FSETP.GEU.AND P1, PT, R33, RZ, PT ;  /* 0x000000ff2100720b */ /* 0x000fc60003f2e000 */
[----:B------:R-:W-:Y:S01]  /*07a0*/  IMAD R10, R8, 0x4, R3 ;  /* 0x00000004080a7824 */ /* 0x000fe200078e0203 */
[----:B------:R-:W-:Y:S02]  /*07b0*/  FSEL R3, R33, RZ, P1 ;  /* 0x000000ff21037208 */ /* 0x000fe40000800000 */
[----:B------:R-:W-:-:S04]  /*07c0*/  FSETP.GEU.AND P1, PT, R5, RZ, PT ;  /* 0x000000ff0500720b */ /* 0x000fc80003f2e000 */
[----:B------:R-:W-:Y:S02]  /*07d0*/  FSEL R26, R5, RZ, P1 ;  /* 0x000000ff051a7208 */ /* 0x000fe40000800000 */
[----:B------:R-:W-:Y:S01]  /*07e0*/  LOP3.LUT R9, R4, 0x20, RZ, 0xfc, !PT ;  /* 0x0000002004097812 */ /* 0x000fe200078efcff */
[----:B------:R0:W-:Y:S03]  /*07f0*/  STS [R10], R3 ;  /* 0x000000030a007388 */ /* 0x0001e60000000800 */
[----:B------:R-:W-:-:S05]  /*0800*/  LEA.HI R9, R9, UR4, RZ, 0x1d ;  /* 0x0000000409097c11 */ /* 0x000fca000f8fe8ff */
[----:B------:R-:W-:-:S05]  /*0810*/  IMAD R11, R8, 0x4, R9 ;  /* 0x00000004080b7824 */ /* 0x000fca00078e0209 */
[----:B------:R1:W-:Y:S01]  /*0820*/  STS [R11+0x80], R26 ;  /* 0x0000801a0b007388 */ /* 0x0003e20000000800 */
[----:B--2---:R-:W-:-:S04]  /*0830*/  FADD R12, R12, 9.9999997473787516356e-06 ;  /* 0x3727c5ac0c0c7421 */ /* 0x004fc80000000000 */
[----:B------:R-:W2:Y:S02]  /*0840*/  MUFU.SQRT R5, R12 ;  /* 0x0000000c00057308 */ /* 0x000ea40000002000 */
[C---:B--2---:R-:W-:Y:S02]  /*0850*/  FSETP.GT.AND P1, PT, R5.reuse, 8.50705917302346158658e+37, PT ;  /* 0x7e8000000500780b */ /* 0x044fe40003f24000 */
[----:B------:R-:W-:-:S11]  /*0860*/  FSETP.GEU.AND P2, PT, R5, 1.175494350822287508e-38, PT ;  /* 0x008000000500780b */ /* 0x000fd60003f4e000 */
[----:B------:R-:W-:-:S04]  /*0870*/  @P1 FMUL R5, R5, 0.25 ;  /* 0x3e80000005051820 */ /* 0x000fc80000400000 */
[----:B------:R-:W-:-:S04]  /*0880*/  @!P2 FMUL R5, R5, 16777216 ;  /* 0x4b8000000505a820 */ /* 0x000fc80000400000 */
[----:B0-----:R-:W0:Y:S01]  /*0890*/  MUFU.RCP R10, R5 ;  /* 0x00000005000a7308 */ /* 0x001e220000001000 */
[----:B------:R-:W-:Y:S01]  /*08a0*/  FSEL R9, R27, 1, P1 ;  /* 0x3f8000001b097808 */ /* 0x000fe20000800000 */
[----:B------:R-:W-:-:S04]  /*08b0*/  FADD R13, R13, 9.9999997473787516356e-06 ;  /* 0x3727c5ac0d0d7421 */ /* 0x000fc80000000000 */
[----:B------:R-:W-:-:S04]  /*08c0*/  @!P2 FMUL R9, R9, 16777216 ;  /* 0x4b8000000909a820 */ /* 0x000fc80000400000 */
[----:B0-----:R-:W-:Y:S02]  /*08d0*/  FMUL R10, R10, R9 ;  /* 0x000000090a0a7220 */ /* 0x001fe40000400000 */
[----:B------:R-:W0:Y:S02]  /*08e0*/  MUFU.SQRT R9, R13 ;  /* 0x0000000d00097308 */ /* 0x000e240000002000 */
[C---:B0-----:R-:W-:Y:S02]  /*08f0*/  FSETP.GT.AND P1, PT, R9.reuse, 8.50705917302346158658e+37, PT ;  /* 0x7e8000000900780b */ /* 0x041fe40003f24000 */
[----:B------:R-:W-:-:S11]  /*0900*/  FSETP.GEU.AND P2, PT, R9, 1.175494350822287508e-38, PT ;  /* 0x008000000900780b */ /* 0x000fd60003f4e000 */
[----:B------:R-:W-:-:S04]  /*0910*/  @P1 FMUL R9, R9, 0.25 ;  /* 0x3e80000009091820 */ /* 0x000fc80000400000 */
[----:B------:R-:W-:Y:S01]  /*0920*/  @!P2 FMUL R9, R9, 16777216 ;  /* 0x4b8000000909a820 */ /* 0x000fe20000400000 */
[----:B------:R-:W-:-:S05]  /*0930*/  FSEL R12, R27, 1, P1 ;  /* 0x3f8000001b0c7808 */ /* 0x000fca0000800000 */
[----:B------:R-:W0:Y:S01]  /*0940*/  MUFU.RCP R9, R9 ;  /* 0x0000000900097308 */ /* 0x000e220000001000 */
[----:B------:R-:W-:Y:S01]  /*0950*/  @!P2 FMUL R12, R12, 16777216 ;  /* 0x4b8000000c0ca820 */ /* 0x000fe20000400000 */
[----:B------:R-:W-:Y:S01]  /*0960*/  FADD R14, R14, 9.9999997473787516356e-06 ;  /* 0x3727c5ac0e0e7421 */ /* 0x000fe20000000000 */
[----:B------:R-:W-:-:S05]  /*0970*/  FADD R15, R15, 9.9999997473787516356e-06 ;  /* 0x3727c5ac0f0f7421 */ /* 0x000fca0000000000 */
[----:B-1----:R-:W1:Y:S01]  /*0980*/  MUFU.SQRT R11, R14 ;  /* 0x0000000e000b7308 */ /* 0x002e620000002000 */
[----:B0-----:R-:W-:-:S07]  /*0990*/  FMUL R5, R9, R12 ;  /* 0x0000000c09057220 */ /* 0x001fce0000400000 */
[----:B------:R-:W0:Y:S01]  /*09a0*/  MUFU.SQRT R12, R15 ;  /* 0x0000000f000c7308 */ /* 0x000e220000002000 */
[C---:B-1----:R-:W-:Y:S02]  /*09b0*/  FSETP.GT.AND P1, PT, R11.reuse, 8.50705917302346158658e+37, PT ;  /* 0x7e8000000b00780b */ /* 0x042fe40003f24000 */
[----:B------:R-:W-:Y:S02]  /*09c0*/  FSETP.GEU.AND P3, PT, R11, 1.175494350822287508e-38, PT ;  /* 0x008000000b00780b */ /* 0x000fe40003f6e000 */
[C---:B0-----:R-:W-:Y:S02]  /*09d0*/  FSETP.GT.AND P2, PT, R12.reuse, 8.50705917302346158658e+37, PT ;  /* 0x7e8000000c00780b */ /* 0x041fe40003f44000 */
[----:B------:R-:W-:-:S07]  /*09e0*/  FSETP.GEU.AND P4, PT, R12, 1.175494350822287508e-38, PT ;  /* 0x008000000c00780b */ /* 0x000fce0003f8e000 */
[----:B------:R-:W-:Y:S01]  /*09f0*/  @P1 FMUL R11, R11, 0.25 ;  /* 0x3e8000000b0b1820 */ /* 0x000fe20000400000 */
[----:B------:R-:W-:-:S03]  /*0a00*/  FMUL R31, R10, R31 ;  /* 0x0000001f0a1f7220 */ /* 0x000fc60000400000 */
[----:B------:R-:W-:Y:S01]  /*0a10*/  @!P3 FMUL R11, R11, 16777216 ;  /* 0x4b8000000b0bb820 */ /* 0x000fe20000400000 */
[----:B------:R-:W-:-:S03]  /*0a20*/  @P2 FMUL R12, R12, 0.25 ;  /* 0x3e8000000c0c2820 */ /* 0x000fc60000400000 */
[----:B------:R-:W0:Y:S01]  /*0a30*/  MUFU.RCP R10, R11 ;  /* 0x0000000b000a7308 */ /* 0x000e220000001000 */
[----:B------:R-:W-:Y:S01]  /*0a40*/  @!P4 FMUL R12, R12, 16777216 ;  /* 0x4b8000000c0cc820 */ /* 0x000fe20000400000 */
[----:B------:R-:W-:-:S06]  /*0a50*/  FMUL R30, R5, R30 ;  /* 0x0000001e051e7220 */ /* 0x000fcc0000400000 */
[----:B------:R-:W1:Y:S01]  /*0a60*/  MUFU.RCP R9, R12 ;  /* 0x0000000c00097308 */ /* 0x000e620000001000 */
[C---:B------:R-:W-:Y:S02]  /*0a70*/  FSEL R5, R27.reuse, 1, P1 ;  /* 0x3f8000001b057808 */ /* 0x040fe40000800000 */
[----:B------:R-:W-:-:S03]  /*0a80*/  FSEL R14, R27, 1, P2 ;  /* 0x3f8000001b0e7808 */ /* 0x000fc60001000000 */
[----:B------:R-:W-:Y:S02]  /*0a90*/  @!P3 FMUL R5, R5, 16777216 ;  /* 0x4b8000000505b820 */ /* 0x000fe40000400000 */
[----:B------:R-:W-:Y:S02]  /*0aa0*/  @!P4 FMUL R14, R14, 16777216 ;  /* 0x4b8000000e0ec820 */ /* 0x000fe40000400000 */
[----:B0-----:R-:W-:Y:S01]  /*0ab0*/  FMUL R10, R10, R5 ;  /* 0x000000050a0a7220 */ /* 0x001fe20000400000 */
[----:B---3--:R-:W-:Y:S01]  /*0ac0*/  FFMA R16, R16, R31, R20 ;  /* 0x0000001f10107223 */ /* 0x008fe20000000014 */
[----:B------:R-:W-:Y:S01]  /*0ad0*/  LOP3.LUT R31, R4, 0x40, RZ, 0xfc, !PT ;  /* 0x00000040041f7812 */ /* 0x000fe200078efcff */
[----:B-1----:R-:W-:Y:S01]  /*0ae0*/  FMUL R5, R9, R14 ;  /* 0x0000000e09057220 */ /* 0x002fe20000400000 */
[----:B------:R-:W-:Y:S01]  /*0af0*/  FMUL R29, R10, R29 ;  /* 0x0000001d0a1d7220 */ /* 0x000fe20000400000 */
[----:B------:R-:W-:Y:S02]  /*0b00*/  LOP3.LUT R9, R4, 0x60, RZ, 0xfc, !PT ;  /* 0x0000006004097812 */ /* 0x000fe400078efcff */
[----:B------:R-:W-:Y:S01]  /*0b10*/  FMUL R28, R5, R28 ;  /* 0x0000001c051c7220 */ /* 0x000fe20000400000 */
[----:B------:R-:W-:Y:S01]  /*0b20*/  FSETP.GEU.AND P1, PT, R6, RZ, PT ;  /* 0x000000ff0600720b */ /* 0x000fe20003f2e000 */
[----:B------:R-:W-:Y:S01]  /*0b30*/  FFMA R17, R17, R30, R21 ;  /* 0x0000001e11117223 */ /* 0x000fe20000000015 */
[----:B------:R-:W-:Y:S01]  /*0b40*/  LOP3.LUT R13, R4, 0x80, RZ, 0xfc, !PT ;  /* 0x00000080040d7812 */ /* 0x000fe200078efcff */
[----:B------:R-:W-:Y:S01]  /*0b50*/  FFMA R22, R18, R29, R22 ;  /* 0x0000001d12167223 */ /* 0x000fe20000000016 */
[C---:B------:R-:W-:Y:S01]  /*0b60*/  LOP3.LUT R11, R4.reuse, 0xa0, RZ, 0xfc, !PT ;  /* 0x000000a0040b7812 */ /* 0x040fe200078efcff */
[----:B------:R-:W-:Y:S01]  /*0b70*/  FFMA R28, R19, R28, R23 ;  /* 0x0000001c131c7223 */ /* 0x000fe20000000017 */
[----:B------:R-:W-:-:S02]  /*0b80*/  LOP3.LUT R15, R4, 0xc0, RZ, 0xfc, !PT ;  /* 0x000000c0040f7812 */ /* 0x000fc400078efcff */
[----:B------:R-:W-:Y:S02]  /*0b90*/  LEA.HI R31, R31, UR4, RZ, 0x1d ;  /* 0x000000041f1f7c11 */ /* 0x000fe4000f8fe8ff */
[----:B------:R-:W-:Y:S02]  /*0ba0*/  LOP3.LUT R21, R4, 0xe0, RZ, 0xfc, !PT ;  /* 0x000000e004157812 */ /* 0x000fe400078efcff */
[----:B------:R-:W-:Y:S02]  /*0bb0*/  LEA.HI R9, R9, UR4, RZ, 0x1d ;  /* 0x0000000409097c11 */ /* 0x000fe4000f8fe8ff */
[----:B------:R-:W-:Y:S02]  /*0bc0*/  FSEL R12, R6, RZ, P1 ;  /* 0x000000ff060c7208 */ /* 0x000fe40000800000 */
[----:B------:R-:W-:Y:S02]  /*0bd0*/  LEA.HI R13, R13, UR4, RZ, 0x1d ;  /* 0x000000040d0d7c11 */ /* 0x000fe4000f8fe8ff */
[----:B------:R-:W-:-:S02]  /*0be0*/  FSETP.GEU.AND P1, PT, R7, RZ, PT ;  /* 0x000000ff0700720b */ /* 0x000fc40003f2e000 */
[----:B------:R-:W-:Y:S02]  /*0bf0*/  LEA.HI R11, R11, UR4, RZ, 0x1d ;  /* 0x000000040b0b7c11 */ /* 0x000fe4000f8fe8ff */
[----:B------:R-:W-:Y:S01]  /*0c00*/  FSETP.GEU.AND P2, PT, R16, RZ, PT ;  /* 0x000000ff1000720b */ /* 0x000fe20003f4e000 */
[C---:B------:R-:W-:Y:S01]  /*0c10*/  IMAD R31, R8.reuse, 0x4, R31 ;  /* 0x00000004081f7824 */ /* 0x040fe200078e021f */
[----:B------:R-:W-:Y:S02]  /*0c20*/  LEA.HI R15, R15, UR4, RZ, 0x1d ;  /* 0x000000040f0f7c11 */ /* 0x000fe4000f8fe8ff */
[----:B------:R-:W-:Y:S01]  /*0c30*/  FSETP.GEU.AND P3, PT, R17, RZ, PT ;  /* 0x000000ff1100720b */ /* 0x000fe20003f6e000 */
[----:B------:R-:W-:Y:S01]  /*0c40*/  IMAD R9, R8, 0x4, R9 ;  /* 0x0000000408097824 */ /* 0x000fe200078e0209 */
[----:B------:R-:W-:Y:S02]  /*0c50*/  LEA.HI R21, R21, UR4, RZ, 0x1d ;  /* 0x0000000415157c11 */ /* 0x000fe4000f8fe8ff */
[----:B------:R-:W-:Y:S01]  /*0c60*/  FSETP.GEU.AND P4, PT, R22, RZ, PT ;  /* 0x000000ff1600720b */ /* 0x000fe20003f8e000 */
[----:B------:R-:W-:Y:S01]  /*0c70*/  IMAD R20, R8, 0x4, R13 ;  /* 0x0000000408147824 */ /* 0x000fe200078e020d */
[----:B------:R-:W-:-:S02]  /*0c80*/  FSETP.GEU.AND P5, PT, R28, RZ, PT ;  /* 0x000000ff1c00720b */ /* 0x000fc40003fae000 */
[----:B------:R-:W-:Y:S01]  /*0c90*/  FSEL R18, R7, RZ, P1 ;  /* 0x000000ff07127208 */ /* 0x000fe20000800000 */
[----:B------:R-:W-:Y:S01]  /*0ca0*/  IMAD R11, R8, 0x4, R11 ;  /* 0x00000004080b7824 */ /* 0x000fe200078e020b */
[----:B------:R-:W-:Y:S01]  /*0cb0*/  FSEL R19, R16, RZ, P2 ;  /* 0x000000ff10137208 */ /* 0x000fe20001000000 */
[----:B------:R-:W-:Y:S01]  /*0cc0*/  IMAD.SHL.U32 R13, R0, 0x4, RZ ;  /* 0x00000004000d7824 */ /* 0x000fe200078e00ff */
[----:B------:R-:W-:Y:S01]  /*0cd0*/  FSEL R16, R17, RZ, P3 ;  /* 0x000000ff11107208 */ /* 0x000fe20001800000 */
[----:B------:R-:W-:Y:S01]  /*0ce0*/  IMAD R15, R8, 0x4, R15 ;  /* 0x00000004080f7824 */ /* 0x000fe200078e020f */
[----:B------:R-:W-:Y:S01]  /*0cf0*/  FSEL R22, R22, RZ, P4 ;  /* 0x000000ff16167208 */ /* 0x000fe20002000000 */
[----:B------:R-:W-:Y:S01]  /*0d00*/  IMAD R21, R8, 0x4, R21 ;  /* 0x0000000408157824 */ /* 0x000fe200078e0215 */
[----:B------:R-:W-:Y:S01]  /*0d10*/  STS [R31+0x100], R12 ;  /* 0x0001000c1f007388 */ /* 0x000fe20000000800 */
[----:B------:R-:W-:-:S03]  /*0d20*/  FSEL R28, R28, RZ, P5 ;  /* 0x000000ff1c1c7208 */ /* 0x000fc60002800000 */
[----:B------:R-:W-:Y:S01]  /*0d30*/  STS [R9+0x180], R18 ;  /* 0x0001801209007388 */ /* 0x000fe20000000800 */
[----:B------:R-:W-:-:S03]  /*0d40*/  LOP3.LUT R14, R13, 0x1fc, RZ, 0xc0, !PT ;  /* 0x000001fc0d0e7812 */ /* 0x000fc600078ec0ff */
[----:B------:R-:W-:Y:S04]  /*0d50*/  STS [R20+0x200], R19 ;  /* 0x0002001314007388 */ /* 0x000fe80000000800 */
[----:B------:R-:W-:Y:S01]  /*0d60*/  STS [R11+0x280], R16 ;  /* 0x000280100b007388 */ /* 0x000fe20000000800 */
[----:B------:R-:W-:-:S03]  /*0d70*/  LOP3.LUT R4, R14, 0x200, RZ, 0xfc, !PT ;  /* 0x000002000e047812 */ /* 0x000fc600078efcff */
[----:B------:R-:W-:Y:S04]  /*0d80*/  STS [R15+0x300], R22 ;  /* 0x000300160f007388 */ /* 0x000fe80000000800 */
[----:B------:R0:W-:Y:S01]  /*0d90*/  STS [R21+0x380], R28 ;  /* 0x0003801c15007388 */ /* 0x0001e20000000800 */
[----:B------:R-:W-:Y:S02]  /*0da0*/  SHF.R.U32.HI R5, RZ, 0x3, R4 ;  /* 0x00000003ff057819 */ /* 0x000fe40000011604 */
[----:B------:R-:W-:Y:S02]  /*0db0*/  SHF.R.U32.HI R4, RZ, 0x1, R0 ;  /* 0x00000001ff047819 */ /* 0x000fe40000011600 */
[----:B------:R-:W-:Y:S02]  /*0dc0*/  LOP3.LUT R5, R5, 0x7c, RZ, 0xc0, !PT ;  /* 0x0000007c05057812 */ /* 0x000fe400078ec0ff */
[----:B------:R-:W-:-:S03]  /*0dd0*/  LOP3.LUT R4, R4, 0x3c, RZ, 0xc0, !PT ;  /* 0x0000003c04047812 */ /* 0x000fc600078ec0ff */
[----:B------:R-:W-:Y:S01]  /*0de0*/  VIADD R5, R5, UR4 ;  /* 0x0000000405057c36 */ /* 0x000fe20008000000 */
[----:B0-----:R-:W0:Y:S01]  /*0df0*/  LDC.64 R20, c[0x0][0x238] ;  /* 0x00008e00ff147b82 */ /* 0x001e220000000a00 */
[----:B------:R-:W-:Y:S01]  /*0e00*/  VIADD R27, R4, UR4 ;  /* 0x00000004041b7c36 */ /* 0x000fe20008000000 */
[----:B------:R-:W-:Y:S01]  /*0e10*/  SHF.R.U32.HI R0, RZ, 0x3, R0 ;  /* 0x00000003ff007819 */ /* 0x000fe20000011600 */
[----:B------:R-:W-:Y:S02]  /*0e20*/  ULDC.64 UR4, c[0x0][0x240] ;  /* 0x0000900000047ab9 */ /* 0x000fe40000000a00 */
[----:B------:R-:W-:-:S03]  /*0e30*/  IMAD R27, R14, 0x4, R27 ;  /* 0x000000040e1b7824 */ /* 0x000fc600078e021b */
[----:B------:R-:W-:Y:S01]  /*0e40*/  BAR.SYNC.DEFER_BLOCKING 0x0 ;  /* 0x0000000000007b1d */ /* 0x000fe20000010000 */
[----:B------:R-:W-:Y:S01]  /*0e50*/  IMAD R14, R14, 0x4, R5 ;  /* 0x000000040e0e7824 */ /* 0x000fe200078e0205 */
[----:B------:R-:W-:Y:S02]  /*0e60*/  SGXT.U32 R0, R0, 0x4 ;  /* 0x000000040000781a */ /* 0x000fe40000000000 */
[----:B------:R-:W-:Y:S02]  /*0e70*/  FSETP.GTU.AND P4, PT, R18, RZ, PT ;  /* 0x000000ff1200720b */ /* 0x000fe40003f8c000 */
[----:B------:R-:W-:Y:S01]  /*0e80*/  FSETP.GTU.AND P3, PT, R12, RZ, PT ;  /* 0x000000ff0c00720b */ /* 0x000fe20003f6c000 */
[----:B------:R-:W-:Y:S04]  /*0e90*/  LDS R4, [R27] ;  /* 0x000000001b047984 */ /* 0x000fe80000000800 */
[----:B------:R-:W-:Y:S04]  /*0ea0*/  LDS R5, [R27+0x4] ;  /* 0x000004001b057984 */ /* 0x000fe80000000800 */
[----:B------:R-:W-:Y:S04]  /*0eb0*/  LDS R6, [R27+0x8] ;  /* 0x000008001b067984 */ /* 0x000fe80000000800 */
[----:B------:R-:W1:Y:S04]  /*0ec0*/  LDS R7, [R27+0xc] ;  /* 0x00000c001b077984 */ /* 0x000e680000000800 */
[----:B------:R-:W-:Y:S04]  /*0ed0*/  LDS R8, [R14+0x800] ;  /* 0x000800000e087984 */ /* 0x000fe80000000800 */
[----:B------:R-:W-:Y:S04]  /*0ee0*/  LDS R9, [R14+0x804] ;  /* 0x000804000e097984 */ /* 0x000fe80000000800 */
[----:B------:R-:W-:Y:S04]  /*0ef0*/  LDS R10, [R14+0x808] ;  /* 0x000808000e0a7984 */ /* 0x000fe80000000800 */
[----:B------:R2:W3:Y:S01]  /*0f00*/  LDS R11, [R14+0x80c] ;  /* 0x00080c000e0b7984 */ /* 0x0004e20000000800 */
[----:B------:R-:W-:-:S02]  /*0f10*/  FSETP.GTU.AND P1, PT, R3, RZ, PT ;  /* 0x000000ff0300720b */ /* 0x000fc40003f2c000 */
[----:B------:R-:W-:Y:S02]  /*0f20*/  LOP3.LUT R13, R24, 0x1c, R13, 0xf8, !PT ;  /* 0x0000001c180d7812 */ /* 0x000fe400078ef80d */
[----:B------:R-:W-:Y:S02]  /*0f30*/  LOP3.LUT R0, R25, R0, RZ, 0xfc, !PT ;  /* 0x0000000019007212 */ /* 0x000fe400078efcff */
[----:B------:R-:W-:Y:S02]  /*0f40*/  FSETP.GTU.AND P2, PT, R26, RZ, PT ;  /* 0x000000ff1a00720b */ /* 0x000fe40003f4c000 */
[----:B------:R-:W-:Y:S02]  /*0f50*/  SEL R3, RZ, 0x1, P4 ;  /* 0x00000001ff037807 */ /* 0x000fe40002000000 */
[----:B------:R-:W-:Y:S02]  /*0f60*/  SEL R12, RZ, 0x1, P3 ;  /* 0x00000001ff0c7807 */ /* 0x000fe40001800000 */
[----:B------:R-:W-:-:S02]  /*0f70*/  SEL R15, RZ, 0x1, P1 ;  /* 0x00000001ff0f7807 */ /* 0x000fc40000800000 */
[----:B--2---:R-:W-:Y:S02]  /*0f80*/  SEL R14, RZ, 0x1, P2 ;  /* 0x00000001ff0e7807 */ /* 0x004fe40001000000 */
[----:B------:R-:W-:Y:S01]  /*0f90*/  ISETP.GE.AND P1, PT, R13, 0x80, PT ;  /* 0x000000800d00780c */ /* 0x000fe20003f26270 */
[----:B------:R-:W-:Y:S01]  /*0fa0*/  IMAD R13, R0, 0x80, R13 ;  /* 0x00000080000d7824 */ /* 0x000fe200078e020d */
[----:B------:R-:W-:Y:S02]  /*0fb0*/  PRMT R0, R12, 0x3340, R3 ;  /* 0x000033400c007816 */ /* 0x000fe40000000003 */
[----:B------:R-:W-:Y:S01]  /*0fc0*/  PRMT R3, R15, 0x3340, R14 ;  /* 0x000033400f037816 */ /* 0x000fe2000000000e */
[C---:B------:R-:W-:Y:S01]  /*0fd0*/  VIADD R15, R13.reuse, 0x800 ;  /* 0x000008000d0f7836 */ /* 0x040fe20000000000 */
[----:B------:R-:W-:Y:S02]  /*0fe0*/  FSETP.GTU.AND P5, PT, R28, RZ, PT ;  /* 0x000000ff1c00720b */ /* 0x000fe40003fac000 */
[----:B------:R-:W-:Y:S01]  /*0ff0*/  FSETP.GTU.AND P4, PT, R22, RZ, PT ;  /* 0x000000ff1600720b */ /* 0x000fe20003f8c000 */
[----:B0-----:R-:W-:Y:S01]  /*1000*/  IMAD.WIDE R12, R13, 0x4, R20 ;  /* 0x000000040d0c7825 */ /* 0x001fe200078e0214 */
[----:B------:R-:W-:-:S02]  /*1010*/  FSETP.GTU.AND P2, PT, R19, RZ, PT ;  /* 0x000000ff1300720b */ /* 0x000fc40003f4c000 */
[----:B------:R-:W-:Y:S01]  /*1020*/  FSETP.GTU.AND P3, PT, R16, RZ, PT ;  /* 0x000000ff1000720b */ /* 0x000fe20003f6c000 */
[----:B------:R-:W-:Y:S01]  /*1030*/  IMAD.WIDE R20, R15, 0x4, R20 ;  /* 0x000000040f147825 */ /* 0x000fe200078e0214 */
[----:B------:R-:W-:Y:S02]  /*1040*/  SEL R14, RZ, 0x1, P5 ;  /* 0x00000001ff0e7807 */ /* 0x000fe40002800000 */
[----:B------:R-:W-:Y:S02]  /*1050*/  SEL R15, RZ, 0x1, P4 ;  /* 0x00000001ff0f7807 */ /* 0x000fe40002000000 */
[----:B------:R-:W-:Y:S02]  /*1060*/  SEL R17, RZ, 0x1, P3 ;  /* 0x00000001ff117807 */ /* 0x000fe40001800000 */
[----:B------:R-:W-:Y:S02]  /*1070*/  SEL R18, RZ, 0x1, P2 ;  /* 0x00000001ff127807 */ /* 0x000fe40001000000 */
[----:B------:R-:W-:-:S02]  /*1080*/  PRMT R16, R15, 0x3340, R14 ;  /* 0x000033400f107816 */ /* 0x000fc4000000000e */
[----:B------:R-:W-:Y:S01]  /*1090*/  IADD3 R14, P2, R2, UR4, RZ ;  /* 0x00000004020e7c10 */ /* 0x000fe2000ff5e0ff */
[----:B-1----:R0:W-:Y:S01]  /*10a0*/  @!P1 STG.E.128 desc[UR6][R12.64], R4 ;  /* 0x000000040c009986 */ /* 0x0021e2000c101d06 */
[----:B------:R-:W-:Y:S02]  /*10b0*/  PRMT R17, R18, 0x3340, R17 ;  /* 0x0000334012117816 */ /* 0x000fe40000000011 */
[----:B------:R-:W-:Y:S01]  /*10c0*/  LEA.HI.X.SX32 R15, R2, UR5, 0x1, P2 ;  /* 0x00000005020f7c11 */ /* 0x000fe200090f0eff */
[----:B---3--:R0:W-:Y:S01]  /*10d0*/  @!P1 STG.E.128 desc[UR6][R20.64], R8 ;  /* 0x0000000814009986 */ /* 0x0081e2000c101d06 */
[----:B------:R-:W-:Y:S02]  /*10e0*/  PRMT R2, R3, 0x5410, R0 ;  /* 0x0000541003027816 */ /* 0x000fe40000000000 */
[----:B------:R-:W-:Y:S01]  /*10f0*/  PRMT R3, R17, 0x5410, R16 ;  /* 0x0000541011037816 */ /* 0x000fe20000000010 */
[----:B0-----:R-:W-:Y:S06]  /*1100*/  @P0 EXIT ;  /* 0x000000000000094d */ /* 0x001fec0003800000 */
[----:B------:R-:W-:Y:S01]  /*1110*/  STG.E.64 desc[UR6][R14.64], R2 ;  /* 0x000000020e007986 */ /* 0x000fe2000c101b06 */
[----:B------:R-:W-:Y:S05]  /*1120*/  EXIT ;  /* 0x000000000000794d */ /* 0x000fea0003800000 */
.L_x_0:
[----:B------:R-:W-:-:S00]  /*1130*/  BRA `(.L_x_0) ;  /* 0xfffffffc00fc7947 */ /* 0x000fc0000383ffff */
[----:B------:R-:W-:-:S00]  /*1140*/  NOP ;  /* 0x0000000000007918 */ /* 0x000fc00000000000 */
        /* <DEDUP_REMOVED lines=11> */
.L_x_1:


//--------------------- .nv.global.init           --------------------------
	.section	.nv.global.init,"aw",@progbits
.nv.global.init:
	.type		_$_str,@object
	.size		_$_str,(_$_str_$_2 - _$_str)
_$_str:
        /*0000*/ 	.byte	0x5f, 0x5f, 0x43, 0x55, 0x44, 0x41, 0x5f, 0x46, 0x54, 0x5a, 0x00
	.type		_$_str_$_2,@object
	.size		_$_str_$_2,(.L_1 - _$_str_$_2)
_$_str_$_2:
        /*000b*/ 	.byte	0x5f, 0x5f, 0x43, 0x55, 0x44, 0x41, 0x5f, 0x50, 0x52, 0x45, 0x43, 0x5f, 0x53, 0x51, 0x52, 0x54
        /*001b*/ 	.byte	0x00
.L_1:


//--------------------- .nv.shared.triton_poi_fused__native_batch_norm_legit_no_training_relu_threshold_backward_20 --------------------------
	.section	.nv.shared.triton_poi_fused__native_batch_norm_legit_no_training_relu_threshold_backward_20,"aw",@nobits
	.sectionflags	@""
	.align	16
	.zero		1024


//--------------------- .nv.constant0.triton_poi_fused__native_batch_norm_legit_no_training_relu_threshold_backward_20 --------------------------
	.section	.nv.constant0.triton_poi_fused__native_batch_norm_legit_no_training_relu_threshold_backward_20,"a",@progbits
	.sectionflags	@""
	.align	4
.nv.constant0.triton_poi_fused__native_batch_norm_legit_no_training_relu_threshold_backward_20:
	.zero		592
